//
// Generated by NVIDIA NVVM Compiler
//
// Compiler Build ID: CL-36424714
// Cuda compilation tools, release 13.0, V13.0.88
// Based on NVVM 20.0.0
//

.version 9.0
.target sm_100
.address_size 64

	// .globl	_Z9sumKernelPfS_i

.visible .entry _Z9sumKernelPfS_i(
	.param .u64 .ptr .align 1 _Z9sumKernelPfS_i_param_0,
	.param .u64 .ptr .align 1 _Z9sumKernelPfS_i_param_1,
	.param .u32 _Z9sumKernelPfS_i_param_2
)
{
	.reg .pred 	%p<2>;
	.reg .b32 	%r<6>;
	.reg .b32 	%f<3>;
	.reg .b64 	%rd<7>;

	ld.param.u64 	%rd1, [_Z9sumKernelPfS_i_param_0];
	ld.param.u64 	%rd2, [_Z9sumKernelPfS_i_param_1];
	ld.param.u32 	%r2, [_Z9sumKernelPfS_i_param_2];
	mov.u32 	%r3, %ctaid.x;
	mov.u32 	%r4, %ntid.x;
	mov.u32 	%r5, %tid.x;
	mad.lo.s32 	%r1, %r3, %r4, %r5;
	setp.ge.s32 	%p1, %r1, %r2;
	@%p1 bra 	$L__BB0_2;
	cvta.to.global.u64 	%rd3, %rd1;
	cvta.to.global.u64 	%rd4, %rd2;
	mul.wide.s32 	%rd5, %r1, 4;
	add.s64 	%rd6, %rd3, %rd5;
	ld.global.f32 	%f1, [%rd6];
	atom.global.add.f32 	%f2, [%rd4], %f1;
$L__BB0_2:
	ret;

}


// ===== COMPILED SASS (sm_100) =====

	.target	sm_100

	.elftype	@"ET_EXEC"


//--------------------- .note.nv.tkinfo           --------------------------
	.section	.note.nv.tkinfo,"",@"SHT_NOTE"
	.sectionflags	@"SHF_NOTE_NV_TKINFO"
	.tkinfo
        /*0018*/ 	.word	0x00000002
        /*0030*/ 	.string	""
        /*0030*/ 	.string	"ptxas"
        /*0030*/ 	.string	"Cuda compilation tools, release 13.0, V13.0.88"
        /*0030*/ 	.string	"Build cuda_13.0.r13.0/compiler.36424714_0"
        /*0030*/ 	.string	"-arch sm_100 -m 64 "



//--------------------- .note.nv.cuinfo           --------------------------
	.section	.note.nv.cuinfo,"",@"SHT_NOTE"
	.sectionflags	@"SHF_NOTE_NV_CUINFO"
        /*0018*/ 	.short	0x0002
        /*001a*/ 	.short	0x0064
        /*001c*/ 	.short	0x0082
	.zero		2


//--------------------- .nv.info                  --------------------------
	.section	.nv.info,"",@"SHT_CUDA_INFO"
	.align	4


	//----- nvinfo : EIATTR_REGCOUNT
	.align		4
        /*0000*/ 	.byte	0x04, 0x2f
        /*0002*/ 	.short	(.L_1 - .L_0)
	.align		4
.L_0:
        /*0004*/ 	.word	index@(_Z9sumKernelPfS_i)
        /*0008*/ 	.word	0x00000008


	//----- nvinfo : EIATTR_FRAME_SIZE
	.align		4
.L_1:
        /*000c*/ 	.byte	0x04, 0x11
        /*000e*/ 	.short	(.L_3 - .L_2)
	.align		4
.L_2:
        /*0010*/ 	.word	index@(_Z9sumKernelPfS_i)
        /*0014*/ 	.word	0x00000000


	//----- nvinfo : EIATTR_MIN_STACK_SIZE
	.align		4
.L_3:
        /*0018*/ 	.byte	0x04, 0x12
        /*001a*/ 	.short	(.L_5 - .L_4)
	.align		4
.L_4:
        /*001c*/ 	.word	index@(_Z9sumKernelPfS_i)
        /*0020*/ 	.word	0x00000000
.L_5:


//--------------------- .nv.compat                --------------------------
	.section	.nv.compat,"",@"SHT_CUDA_COMPAT_INFO"
	.align	4
        /*0000*/ 	.byte	0x02, 0x09, 0x00, 0x00, 0x02, 0x02, 0x01, 0x00, 0x02, 0x05, 0x05, 0x00, 0x03, 0x07, 0x01, 0x01
        /*0010*/ 	.byte	0x02, 0x03, 0x00, 0x00, 0x02, 0x06, 0x01, 0x00, 0x04, 0x0b, 0x08, 0x00, 0x09, 0x00, 0x00, 0x00
        /*0020*/ 	.byte	0x00, 0x00, 0x00, 0x00


//--------------------- .nv.info._Z9sumKernelPfS_i --------------------------
	.section	.nv.info._Z9sumKernelPfS_i,"",@"SHT_CUDA_INFO"
	.sectionflags	@""
	.align	4


	//----- nvinfo : EIATTR_CUDA_API_VERSION
	.align		4
        /*0000*/ 	.byte	0x04, 0x37
        /*0002*/ 	.short	(.L_7 - .L_6)
.L_6:
        /*0004*/ 	.word	0x00000082


	//----- nvinfo : EIATTR_KPARAM_INFO
	.align		4
.L_7:
        /*0008*/ 	.byte	0x04, 0x17
        /*000a*/ 	.short	(.L_9 - .L_8)
.L_8:
        /*000c*/ 	.word	0x00000000
        /*0010*/ 	.short	0x0002
        /*0012*/ 	.short	0x0010
        /*0014*/ 	.byte	0x00, 0xf0, 0x11, 0x00


	//----- nvinfo : EIATTR_KPARAM_INFO
	.align		4
.L_9:
        /*0018*/ 	.byte	0x04, 0x17
        /*001a*/ 	.short	(.L_11 - .L_10)
.L_10:
        /*001c*/ 	.word	0x00000000
        /*0020*/ 	.short	0x0001
        /*0022*/ 	.short	0x0008
        /*0024*/ 	.byte	0x00, 0xf5, 0x21, 0x00


	//----- nvinfo : EIATTR_KPARAM_INFO
	.align		4
.L_11:
        /*0028*/ 	.byte	0x04, 0x17
        /*002a*/ 	.short	(.L_13 - .L_12)
.L_12:
        /*002c*/ 	.word	0x00000000
        /*0030*/ 	.short	0x0000
        /*0032*/ 	.short	0x0000
        /*0034*/ 	.byte	0x00, 0xf5, 0x21, 0x00


	//----- nvinfo : EIATTR_SPARSE_MMA_MASK
	.align		4
.L_13:
        /*0038*/ 	.byte	0x03, 0x50
        /*003a*/ 	.short	0x0000


	//----- nvinfo : EIATTR_MAXREG_COUNT
	.align		4
        /*003c*/ 	.byte	0x03, 0x1b
        /*003e*/ 	.short	0x00ff


	//----- nvinfo : EIATTR_MERCURY_ISA_VERSION
	.align		4
        /*0040*/ 	.byte	0x03, 0x5f
        /*0042*/ 	.short	0x0101


	//----- nvinfo : EIATTR_VRC_CTA_INIT_COUNT
	.align		4
        /*0044*/ 	.byte	0x02, 0x4a
	.zero		1
	.zero		1


	//----- nvinfo : EIATTR_EXIT_INSTR_OFFSETS
	.align		4
        /*0048*/ 	.byte	0x04, 0x1c
        /*004a*/ 	.short	(.L_15 - .L_14)


	//   ....[0]....
.L_14:
        /*004c*/ 	.word	0x00000070


	//   ....[1]....
        /*0050*/ 	.word	0x000000e0


	//----- nvinfo : EIATTR_CBANK_PARAM_SIZE
	.align		4
.L_15:
        /*0054*/ 	.byte	0x03, 0x19
        /*0056*/ 	.short	0x0014


	//----- nvinfo : EIATTR_PARAM_CBANK
	.align		4
        /*0058*/ 	.byte	0x04, 0x0a
        /*005a*/ 	.short	(.L_17 - .L_16)
	.align		4
.L_16:
        /*005c*/ 	.word	index@(.nv.constant0._Z9sumKernelPfS_i)
        /*0060*/ 	.short	0x0380
        /*0062*/ 	.short	0x0014


	//----- nvinfo : EIATTR_SW_WAR
	.align		4
.L_17:
        /*0064*/ 	.byte	0x04, 0x36
        /*0066*/ 	.short	(.L_19 - .L_18)
.L_18:
        /*0068*/ 	.word	0x00000008
.L_19:


//--------------------- .nv.callgraph             --------------------------
	.section	.nv.callgraph,"",@"SHT_CUDA_CALLGRAPH"
	.align	4
	.sectionentsize	8
	.align		4
        /*0000*/ 	.word	0x00000000
	.align		4
        /*0004*/ 	.word	0xffffffff
	.align		4
        /*0008*/ 	.word	0x00000000
	.align		4
        /*000c*/ 	.word	0xfffffffe
	.align		4
        /*0010*/ 	.word	0x00000000
	.align		4
        /*0014*/ 	.word	0xfffffffd
	.align		4
        /*0018*/ 	.word	0x00000000
	.align		4
        /*001c*/ 	.word	0xfffffffc


//--------------------- .text._Z9sumKernelPfS_i   --------------------------
	.section	.text._Z9sumKernelPfS_i,"ax",@progbits
	.align	128
        .global         _Z9sumKernelPfS_i
        .type           _Z9sumKernelPfS_i,@function
        .size           _Z9sumKernelPfS_i,(.L_x_1 - _Z9sumKernelPfS_i)
        .other          _Z9sumKernelPfS_i,@"STO_CUDA_ENTRY STV_DEFAULT"
_Z9sumKernelPfS_i:
.text._Z9sumKernelPfS_i:
[----:B------:R-:W-:Y:S01]  /*0000*/  LDC R1, c[0x0][0x37c] ;  /* 0x0000df00ff017b82 */ /* 0x000fe20000000800 */
[----:B------:R-:W0:Y:S07]  /*0010*/  S2R R0, SR_TID.X ;  /* 0x0000000000007919 */ /* 0x000e2e0000002100 */
[----:B------:R-:W0:Y:S01]  /*0020*/  S2UR UR4, SR_CTAID.X ;  /* 0x00000000000479c3 */ /* 0x000e220000002500 */
[----:B------:R-:W1:Y:S07]  /*0030*/  LDCU UR5, c[0x0][0x390] ;  /* 0x00007200ff0577ac */ /* 0x000e6e0008000800 */
[----:B------:R-:W0:Y:S02]  /*0040*/  LDC R5, c[0x0][0x360] ;  /* 0x0000d800ff057b82 */ /* 0x000e240000000800 */
[----:B0-----:R-:W-:-:S05]  /*0050*/  IMAD R5, R5, UR4, R0 ;  /* 0x0000000405057c24 */ /* 0x001fca000f8e0200 */
[----:B-1----:R-:W-:-:S13]  /*0060*/  ISETP.GE.AND P0, PT, R5, UR5, PT ;  /* 0x0000000505007c0c */ /* 0x002fda000bf06270 */
[----:B------:R-:W-:Y:S05]  /*0070*/  @P0 EXIT ;  /* 0x000000000000094d */ /* 0x000fea0003800000 */
[----:B------:R-:W0:Y:S01]  /*0080*/  LDC.64 R2, c[0x0][0x380] ;  /* 0x0000e000ff027b82 */ /* 0x000e220000000a00 */
[----:B------:R-:W1:Y:S01]  /*0090*/  LDCU.64 UR4, c[0x0][0x358] ;  /* 0x00006b00ff0477ac */ /* 0x000e620008000a00 */
[----:B0-----:R-:W-:-:S06]  /*00a0*/  IMAD.WIDE R2, R5, 0x4, R2 ;  /* 0x0000000405027825 */ /* 0x001fcc00078e0202 */
[----:B-1----:R-:W2:Y:S01]  /*00b0*/  LDG.E R3, desc[UR4][R2.64] ;  /* 0x0000000402037981 */ /* 0x002ea2000c1e1900 */
[----:B------:R-:W2:Y:S03]  /*00c0*/  LDC.64 R4, c[0x0][0x388] ;  /* 0x0000e200ff047b82 */ /* 0x000ea60000000a00 */
[----:B--2---:R-:W-:Y:S01]  /*00d0*/  REDG.E.ADD.F32.FTZ.RN.STRONG.GPU desc[UR4][R4.64], R3 ;  /* 0x00000003040079a6 */ /* 0x004fe2000c12f304 */
[----:B------:R-:W-:Y:S05]  /*00e0*/  EXIT ;  /* 0x000000000000794d */ /* 0x000fea0003800000 */
.L_x_0:
[----:B------:R-:W-:-:S00]  /*00f0*/  BRA `(.L_x_0) ;  /* 0xfffffffc00fc7947 */ /* 0x000fc0000383ffff */
[----:B------:R-:W-:-:S00]  /*0100*/  NOP ;  /* 0x0000000000007918 */ /* 0x000fc00000000000 */
[----:B------:R-:W-:-:S00]  /*0110*/  NOP ;  /* 0x0000000000007918 */ /* 0x000fc00000000000 */
[----:B------:R-:W-:-:S00]  /*0120*/  NOP ;  /* 0x0000000000007918 */ /* 0x000fc00000000000 */
[----:B------:R-:W-:-:S00]  /*0130*/  NOP ;  /* 0x0000000000007918 */ /* 0x000fc00000000000 */
[----:B------:R-:W-:-:S00]  /*0140*/  NOP ;  /* 0x0000000000007918 */ /* 0x000fc00000000000 */
[----:B------:R-:W-:-:S00]  /*0150*/  NOP ;  /* 0x0000000000007918 */ /* 0x000fc00000000000 */
[----:B------:R-:W-:-:S00]  /*0160*/  NOP ;  /* 0x0000000000007918 */ /* 0x000fc00000000000 */
[----:B------:R-:W-:-:S00]  /*0170*/  NOP ;  /* 0x0000000000007918 */ /* 0x000fc00000000000 */
.L_x_1:


//--------------------- .nv.shared.reserved.0     --------------------------
	.section	.nv.shared.reserved.0,"aw",@nobits
	.weak		__nv_reservedSMEM_offset_0_alias
	.size		__nv_reservedSMEM_offset_0_alias, 0, 64
	.other		__nv_reservedSMEM_offset_0_alias,@"STO_CUDA_RESERVED_SHARED STV_DEFAULT"
__nv_reservedSMEM_offset_0_alias:
	.zero		0
	.zero		64


//--------------------- .nv.constant0._Z9sumKernelPfS_i --------------------------
	.section	.nv.constant0._Z9sumKernelPfS_i,"a",@progbits
	.sectionflags	@""
	.align	4
.nv.constant0._Z9sumKernelPfS_i:
	.zero		916


//--------------------- SYMBOLS --------------------------

	.type		.nv.reservedSmem.offset0,@object
	.size		.nv.reservedSmem.offset0,0x4
